	.headerflags	@"EF_CUDA_TEXMODE_UNIFIED EF_CUDA_64BIT_ADDRESS EF_CUDA_ACCELERATORS EF_CUDA_SM90 EF_CUDA_VIRTUAL_SM(EF_CUDA_SM90)"
	.elftype	@"ET_EXEC"


//--------------------- .nv.info                  --------------------------
	.section	.nv.info,"",@"SHT_CUDA_INFO"
	.align	4


	//----- nvinfo : EIATTR_REGCOUNT
	.align		4
        /*0000*/ 	.byte	0x04, 0x2f
        /*0002*/ 	.short	(.L_3 - .L_2)
	.align		4
.L_2:
        /*0004*/ 	.word	index@(triton_poi_fused__native_batch_norm_legit_no_training__prelu_kernel_add_44)
        /*0008*/ 	.word	0x0000001a


	//----- nvinfo : EIATTR_MIN_STACK_SIZE
	.align		4
.L_3:
        /*000c*/ 	.byte	0x04, 0x12
        /*000e*/ 	.short	(.L_5 - .L_4)
	.align		4
.L_4:
        /*0010*/ 	.word	index@(triton_poi_fused__native_batch_norm_legit_no_training__prelu_kernel_add_44)
        /*0014*/ 	.word	0x00000000


	//----- nvinfo : EIATTR_FRAME_SIZE
	.align		4
.L_5:
        /*0018*/ 	.byte	0x04, 0x11
        /*001a*/ 	.short	(.L_7 - .L_6)
	.align		4
.L_6:
        /*001c*/ 	.word	index@(triton_poi_fused__native_batch_norm_legit_no_training__prelu_kernel_add_44)
        /*0020*/ 	.word	0x00000000


	//----- nvinfo : EIATTR_MIN_STACK_SIZE
	.align		4
.L_7:
        /*0024*/ 	.byte	0x04, 0x12
        /*0026*/ 	.short	(.L_9 - .L_8)
	.align		4
.L_8:
        /*0028*/ 	.word	index@(triton_poi_fused__native_batch_norm_legit_no_training__prelu_kernel_add_44)
        /*002c*/ 	.word	0x00000000
.L_9:


//--------------------- .nv.info.triton_poi_fused__native_batch_norm_legit_no_training__prelu_kernel_add_44 --------------------------
	.section	.nv.info.triton_poi_fused__native_batch_norm_legit_no_training__prelu_kernel_add_44,"",@"SHT_CUDA_INFO"
	.sectionflags	@""
	.align	4


	//----- nvinfo : EIATTR_CUDA_API_VERSION
	.align		4
        /*0000*/ 	.byte	0x04, 0x37
        /*0002*/ 	.short	(.L_11 - .L_10)
.L_10:
        /*0004*/ 	.word	0x0000007c


	//----- nvinfo : EIATTR_KPARAM_INFO
	.align		4
.L_11:
        /*0008*/ 	.byte	0x04, 0x17
        /*000a*/ 	.short	(.L_13 - .L_12)
.L_12:
        /*000c*/ 	.word	0x00000000
        /*0010*/ 	.short	0x000a
        /*0012*/ 	.short	0x0050
        /*0014*/ 	.byte	0x00, 0xf0, 0x11, 0x00


	//----- nvinfo : EIATTR_KPARAM_INFO
	.align		4
.L_13:
        /*0018*/ 	.byte	0x04, 0x17
        /*001a*/ 	.short	(.L_15 - .L_14)
.L_14:
        /*001c*/ 	.word	0x00000000
        /*0020*/ 	.short	0x0009
        /*0022*/ 	.short	0x0048
        /*0024*/ 	.byte	0x00, 0xf4, 0x21, 0x00


	//----- nvinfo : EIATTR_KPARAM_INFO
	.align		4
.L_15:
        /*0028*/ 	.byte	0x04, 0x17
        /*002a*/ 	.short	(.L_17 - .L_16)
.L_16:
        /*002c*/ 	.word	0x00000000
        /*0030*/ 	.short	0x0008
        /*0032*/ 	.short	0x0040
        /*0034*/ 	.byte	0x00, 0xf4, 0x21, 0x00


	//----- nvinfo : EIATTR_KPARAM_INFO
	.align		4
.L_17:
        /*0038*/ 	.byte	0x04, 0x17
        /*003a*/ 	.short	(.L_19 - .L_18)
.L_18:
        /*003c*/ 	.word	0x00000000
        /*0040*/ 	.short	0x0007
        /*0042*/ 	.short	0x0038
        /*0044*/ 	.byte	0x00, 0xf4, 0x21, 0x00


	//----- nvinfo : EIATTR_KPARAM_INFO
	.align		4
.L_19:
        /*0048*/ 	.byte	0x04, 0x17
        /*004a*/ 	.short	(.L_21 - .L_20)
.L_20:
        /*004c*/ 	.word	0x00000000
        /*0050*/ 	.short	0x0006
        /*0052*/ 	.short	0x0030
        /*0054*/ 	.byte	0x00, 0xf4, 0x21, 0x00


	//----- nvinfo : EIATTR_KPARAM_INFO
	.align		4
.L_21:
        /*0058*/ 	.byte	0x04, 0x17
        /*005a*/ 	.short	(.L_23 - .L_22)
.L_22:
        /*005c*/ 	.word	0x00000000
        /*0060*/ 	.short	0x0005
        /*0062*/ 	.short	0x0028
        /*0064*/ 	.byte	0x00, 0xf4, 0x21, 0x00


	//----- nvinfo : EIATTR_KPARAM_INFO
	.align		4
.L_23:
        /*0068*/ 	.byte	0x04, 0x17
        /*006a*/ 	.short	(.L_25 - .L_24)
.L_24:
        /*006c*/ 	.word	0x00000000
        /*0070*/ 	.short	0x0004
        /*0072*/ 	.short	0x0020
        /*0074*/ 	.byte	0x00, 0xf4, 0x21, 0x00


	//----- nvinfo : EIATTR_KPARAM_INFO
	.align		4
.L_25:
        /*0078*/ 	.byte	0x04, 0x17
        /*007a*/ 	.short	(.L_27 - .L_26)
.L_26:
        /*007c*/ 	.word	0x00000000
        /*0080*/ 	.short	0x0003
        /*0082*/ 	.short	0x0018
        /*0084*/ 	.byte	0x00, 0xf4, 0x21, 0x00


	//----- nvinfo : EIATTR_KPARAM_INFO
	.align		4
.L_27:
        /*0088*/ 	.byte	0x04, 0x17
        /*008a*/ 	.short	(.L_29 - .L_28)
.L_28:
        /*008c*/ 	.word	0x00000000
        /*0090*/ 	.short	0x0002
        /*0092*/ 	.short	0x0010
        /*0094*/ 	.byte	0x00, 0xf4, 0x21, 0x00


	//----- nvinfo : EIATTR_KPARAM_INFO
	.align		4
.L_29:
        /*0098*/ 	.byte	0x04, 0x17
        /*009a*/ 	.short	(.L_31 - .L_30)
.L_30:
        /*009c*/ 	.word	0x00000000
        /*00a0*/ 	.short	0x0001
        /*00a2*/ 	.short	0x0008
        /*00a4*/ 	.byte	0x00, 0xf4, 0x21, 0x00


	//----- nvinfo : EIATTR_KPARAM_INFO
	.align		4
.L_31:
        /*00a8*/ 	.byte	0x04, 0x17
        /*00aa*/ 	.short	(.L_33 - .L_32)
.L_32:
        /*00ac*/ 	.word	0x00000000
        /*00b0*/ 	.short	0x0000
        /*00b2*/ 	.short	0x0000
        /*00b4*/ 	.byte	0x00, 0xf4, 0x21, 0x00


	//----- nvinfo : EIATTR_SPARSE_MMA_MASK
	.align		4
.L_33:
        /*00b8*/ 	.byte	0x03, 0x50
        /*00ba*/ 	.short	0x0000


	//----- nvinfo : EIATTR_MAXREG_COUNT
	.align		4
        /*00bc*/ 	.byte	0x03, 0x1b
        /*00be*/ 	.short	0x00ff


	//----- nvinfo : EIATTR_EXIT_INSTR_OFFSETS
	.align		4
        /*00c0*/ 	.byte	0x04, 0x1c
        /*00c2*/ 	.short	(.L_35 - .L_34)


	//   ....[0]....
.L_34:
        /*00c4*/ 	.word	0x00000400


	//----- nvinfo : EIATTR_REQNTID
	.align		4
.L_35:
        /*00c8*/ 	.byte	0x04, 0x10
        /*00ca*/ 	.short	(.L_37 - .L_36)
.L_36:
        /*00cc*/ 	.word	0x00000080
        /*00d0*/ 	.word	0x00000001
        /*00d4*/ 	.word	0x00000001


	//----- nvinfo : EIATTR_CBANK_PARAM_SIZE
	.align		4
.L_37:
        /*00d8*/ 	.byte	0x03, 0x19
        /*00da*/ 	.short	0x0054


	//----- nvinfo : EIATTR_PARAM_CBANK
	.align		4
        /*00dc*/ 	.byte	0x04, 0x0a
        /*00de*/ 	.short	(.L_39 - .L_38)
	.align		4
.L_38:
        /*00e0*/ 	.word	index@(.nv.constant0.triton_poi_fused__native_batch_norm_legit_no_training__prelu_kernel_add_44)
        /*00e4*/ 	.short	0x0210
        /*00e6*/ 	.short	0x0054


	//----- nvinfo : EIATTR_SW_WAR
	.align		4
.L_39:
        /*00e8*/ 	.byte	0x04, 0x36
        /*00ea*/ 	.short	(.L_41 - .L_40)
.L_40:
        /*00ec*/ 	.word	0x00000008
.L_41:


//--------------------- .nv.callgraph             --------------------------
	.section	.nv.callgraph,"",@"SHT_CUDA_CALLGRAPH"
	.align	4
	.sectionentsize	8
	.align		4
        /*0000*/ 	.word	0x00000000
	.align		4
        /*0004*/ 	.word	0xffffffff
	.align		4
        /*0008*/ 	.word	0x00000000
	.align		4
        /*000c*/ 	.word	0xfffffffe
	.align		4
        /*0010*/ 	.word	0x00000000
	.align		4
        /*0014*/ 	.word	0xfffffffd
	.align		4
        /*0018*/ 	.word	0x00000000
	.align		4
        /*001c*/ 	.word	0xfffffffc


//--------------------- .nv.constant4             --------------------------
	.section	.nv.constant4,"a",@progbits
	.align	8
	.align		8
.nv.constant4:
        /*0000*/ 	.dword	_$_str
	.align		8
        /*0008*/ 	.dword	_$_str_$_2


//--------------------- .text.triton_poi_fused__native_batch_norm_legit_no_training__prelu_kernel_add_44 --------------------------
	.section	.text.triton_poi_fused__native_batch_norm_legit_no_training__prelu_kernel_add_44,"ax",@progbits
	.align	128
        .global         triton_poi_fused__native_batch_norm_legit_no_training__prelu_kernel_add_44
        .type           triton_poi_fused__native_batch_norm_legit_no_training__prelu_kernel_add_44,@function
        .size           triton_poi_fused__native_batch_norm_legit_no_training__prelu_kernel_add_44,(.L_x_1 - triton_poi_fused__native_batch_norm_legit_no_training__prelu_kernel_add_44)
        .other          triton_poi_fused__native_batch_norm_legit_no_training__prelu_kernel_add_44,@"STO_CUDA_ENTRY STV_DEFAULT"
triton_poi_fused__native_batch_norm_legit_no_training__prelu_kernel_add_44:
.text.triton_poi_fused__native_batch_norm_legit_no_training__prelu_kernel_add_44:
[----:B------:R-:W-:Y:S01]  /*0000*/  LDC R1, c[0x0][0x28] ;  /* 0x00000a00ff017b82 */ /* 0x000fe20000000800 */
[----:B------:R-:W1:Y:S07]  /*0010*/  S2R R9, SR_TID.X ;  /* 0x0000000000097919 */ /* 0x000e6e0000002100 */
[----:B------:R-:W2:Y:S01]  /*0020*/  LDC.64 R22, c[0x0][0x228] ;  /* 0x00008a00ff167b82 */ /* 0x000ea20000000a00 */
[----:B------:R-:W-:Y:S01]  /*0030*/  ULDC.64 UR4, c[0x0][0x208] ;  /* 0x0000820000047ab9 */ /* 0x000fe20000000a00 */
[----:B------:R-:W3:Y:S06]  /*0040*/  S2R R0, SR_CTAID.X ;  /* 0x0000000000007919 */ /* 0x000eec0000002500 */
[----:B------:R-:W4:Y:S08]  /*0050*/  LDC.64 R14, c[0x0][0x220] ;  /* 0x00008800ff0e7b82 */ /* 0x000f300000000a00 */
[----:B------:R-:W5:Y:S08]  /*0060*/  LDC.64 R20, c[0x0][0x218] ;  /* 0x00008600ff147b82 */ /* 0x000f700000000a00 */
[----:B------:R-:W4:Y:S01]  /*0070*/  LDC.64 R18, c[0x0][0x230] ;  /* 0x00008c00ff127b82 */ /* 0x000f220000000a00 */
[----:B-1----:R-:W-:-:S07]  /*0080*/  LOP3.LUT R9, R9, 0x7f, RZ, 0xc0, !PT ;  /* 0x0000007f09097812 */ /* 0x002fce00078ec0ff */
[----:B------:R-:W1:Y:S01]  /*0090*/  LDC.64 R16, c[0x0][0x238] ;  /* 0x00008e00ff107b82 */ /* 0x000e620000000a00 */
[----:B---3--:R-:W-:Y:S02]  /*00a0*/  SHF.R.S32.HI R2, RZ, 0x18, R0 ;  /* 0x00000018ff027819 */ /* 0x008fe40000011400 */
[----:B------:R-:W-:Y:S02]  /*00b0*/  LEA R9, R0, R9, 0x7 ;  /* 0x0000000900097211 */ /* 0x000fe400078e38ff */
[----:B------:R-:W-:-:S03]  /*00c0*/  SGXT R0, R2, 0x1 ;  /* 0x000000010200781a */ /* 0x000fc60000000200 */
[----:B------:R-:W3:Y:S01]  /*00d0*/  LDC.64 R12, c[0x0][0x248] ;  /* 0x00009200ff0c7b82 */ /* 0x000ee20000000a00 */
[----:B------:R-:W-:-:S04]  /*00e0*/  LEA.HI R0, R0, R9, RZ, 0x4 ;  /* 0x0000000900007211 */ /* 0x000fc800078f20ff */
[----:B------:R-:W-:-:S03]  /*00f0*/  SHF.R.S32.HI R11, RZ, 0x4, R0 ;  /* 0x00000004ff0b7819 */ /* 0x000fc60000011400 */
[----:B------:R-:W3:Y:S01]  /*0100*/  LDC.64 R2, c[0x0][0x250] ;  /* 0x00009400ff027b82 */ /* 0x000ee20000000a00 */
[----:B------:R-:W-:-:S04]  /*0110*/  SHF.R.S32.HI R0, RZ, 0x1f, R0 ;  /* 0x0000001fff007819 */ /* 0x000fc80000011400 */
[----:B------:R-:W-:-:S03]  /*0120*/  LEA.HI R0, R0, R11, RZ, 0x6 ;  /* 0x0000000b00007211 */ /* 0x000fc600078f30ff */
[----:B------:R-:W3:Y:S01]  /*0130*/  LDC.64 R4, c[0x0][0x240] ;  /* 0x00009000ff047b82 */ /* 0x000ee20000000a00 */
[----:B------:R-:W-:-:S04]  /*0140*/  LOP3.LUT R0, R0, 0xffffffc0, RZ, 0xc0, !PT ;  /* 0xffffffc000007812 */ /* 0x000fc800078ec0ff */
[----:B------:R-:W-:-:S03]  /*0150*/  IADD3 R11, R11, -R0, RZ ;  /* 0x800000000b0b7210 */ /* 0x000fc60007ffe0ff */
[----:B------:R-:W3:Y:S02]  /*0160*/  LDC.64 R6, c[0x0][0x258] ;  /* 0x00009600ff067b82 */ /* 0x000ee40000000a00 */
[----:B--2---:R-:W-:-:S05]  /*0170*/  IMAD.WIDE R22, R11, 0x4, R22 ;  /* 0x000000040b167825 */ /* 0x004fca00078e0216 */
[----:B------:R3:W2:Y:S01]  /*0180*/  LDG.E.EL R0, desc[UR4][R22.64] ;  /* 0x0000000416007981 */ /* 0x0006a2000c2e1900 */
[----:B----4-:R-:W-:-:S04]  /*0190*/  IMAD.WIDE R14, R11, 0x4, R14 ;  /* 0x000000040b0e7825 */ /* 0x010fc800078e020e */
[----:B-----5:R-:W-:Y:S02]  /*01a0*/  IMAD.WIDE R20, R9, 0x4, R20 ;  /* 0x0000000409147825 */ /* 0x020fe400078e0214 */
[----:B------:R-:W4:Y:S04]  /*01b0*/  LDG.E.EL R15, desc[UR4][R14.64] ;  /* 0x000000040e0f7981 */ /* 0x000f28000c2e1900 */
[----:B------:R-:W4:Y:S01]  /*01c0*/  LDG.E R8, desc[UR4][R20.64] ;  /* 0x0000000414087981 */ /* 0x000f22000c1e1900 */
[----:B0-----:R-:W-:-:S04]  /*01d0*/  IMAD.WIDE R18, R11, 0x4, R18 ;  /* 0x000000040b127825 */ /* 0x001fc800078e0212 */
[----:B-1----:R-:W-:Y:S01]  /*01e0*/  IMAD.WIDE R16, R11, 0x4, R16 ;  /* 0x000000040b107825 */ /* 0x002fe200078e0210 */
[----:B------:R-:W5:Y:S03]  /*01f0*/  LDG.E.EL R10, desc[UR4][R18.64] ;  /* 0x00000004120a7981 */ /* 0x000f66000c2e1900 */
[----:B---3--:R-:W-:Y:S02]  /*0200*/  IMAD.WIDE R22, R9, 0x4, R12 ;  /* 0x0000000409167825 */ /* 0x008fe400078e020c */
[----:B------:R0:W5:Y:S04]  /*0210*/  LDG.E.EL R13, desc[UR4][R16.64] ;  /* 0x00000004100d7981 */ /* 0x000168000c2e1900 */
[----:B------:R-:W3:Y:S01]  /*0220*/  LDG.E R12, desc[UR4][R22.64] ;  /* 0x00000004160c7981 */ /* 0x000ee2000c1e1900 */
[----:B------:R-:W-:-:S04]  /*0230*/  IMAD.WIDE R2, R11, 0x4, R2 ;  /* 0x000000040b027825 */ /* 0x000fc800078e0202 */
[----:B------:R-:W-:Y:S02]  /*0240*/  IMAD.WIDE R4, R11, 0x4, R4 ;  /* 0x000000040b047825 */ /* 0x000fe400078e0204 */
[----:B------:R1:W3:Y:S02]  /*0250*/  LDG.E.EL R11, desc[UR4][R2.64] ;  /* 0x00000004020b7981 */ /* 0x0002e4000c2e1900 */
[----:B------:R-:W-:Y:S02]  /*0260*/  IMAD.WIDE R6, R9, 0x4, R6 ;  /* 0x0000000409067825 */ /* 0x000fe400078e0206 */
[----:B------:R-:W3:Y:S04]  /*0270*/  LDG.E.EL R4, desc[UR4][R4.64] ;  /* 0x0000000404047981 */ /* 0x000ee8000c2e1900 */
[----:B------:R-:W3:Y:S01]  /*0280*/  LDG.E R7, desc[UR4][R6.64] ;  /* 0x0000000406077981 */ /* 0x000ee2000c1e1900 */
[----:B0-----:R-:W-:Y:S01]  /*0290*/  HFMA2.MMA R16, -RZ, RZ, 1.625, 0 ;  /* 0x3e800000ff107435 */ /* 0x001fe200000001ff */
[----:B--2---:R-:W-:-:S04]  /*02a0*/  FADD R0, R0, 9.9999997473787516356e-06 ;  /* 0x3727c5ac00007421 */ /* 0x004fc80000000000 */
[----:B------:R-:W0:Y:S02]  /*02b0*/  MUFU.SQRT R14, R0 ;  /* 0x00000000000e7308 */ /* 0x000e240000002000 */
[C---:B0-----:R-:W-:Y:S02]  /*02c0*/  FSETP.GT.AND P0, PT, R14.reuse, 8.50705917302346158658e+37, PT ;  /* 0x7e8000000e00780b */ /* 0x041fe40003f04000 */
[----:B------:R-:W-:-:S11]  /*02d0*/  FSETP.GEU.AND P1, PT, R14, 1.175494350822287508e-38, PT ;  /* 0x008000000e00780b */ /* 0x000fd60003f2e000 */
[----:B------:R-:W-:-:S04]  /*02e0*/  @P0 FMUL R14, R14, 0.25 ;  /* 0x3e8000000e0e0820 */ /* 0x000fc80000400000 */
[----:B------:R-:W-:-:S06]  /*02f0*/  @!P1 FMUL R14, R14, 16777216 ;  /* 0x4b8000000e0e9820 */ /* 0x000fcc0000400000 */
[----:B------:R-:W0:Y:S01]  /*0300*/  MUFU.RCP R14, R14 ;  /* 0x0000000e000e7308 */ /* 0x000e220000001000 */
[----:B-1----:R-:W-:Y:S01]  /*0310*/  FSEL R3, R16, 1, P0 ;  /* 0x3f80000010037808 */ /* 0x002fe20000000000 */
[----:B----4-:R-:W-:-:S04]  /*0320*/  FADD R8, R8, -R15 ;  /* 0x8000000f08087221 */ /* 0x010fc80000000000 */
[----:B------:R-:W-:-:S04]  /*0330*/  @!P1 FMUL R3, R3, 16777216 ;  /* 0x4b80000003039820 */ /* 0x000fc80000400000 */
[----:B0-----:R-:W-:-:S04]  /*0340*/  FMUL R3, R14, R3 ;  /* 0x000000030e037220 */ /* 0x001fc80000400000 */
[----:B------:R-:W-:Y:S02]  /*0350*/  FMUL R8, R8, R3 ;  /* 0x0000000308087220 */ /* 0x000fe40000400000 */
[----:B------:R-:W0:Y:S01]  /*0360*/  LDC.64 R2, c[0x0][0x210] ;  /* 0x00008400ff027b82 */ /* 0x000e220000000a00 */
[----:B---3--:R-:W-:Y:S01]  /*0370*/  FSETP.GT.AND P1, PT, R12, RZ, PT ;  /* 0x000000ff0c00720b */ /* 0x008fe20003f24000 */
[----:B-----5:R-:W-:-:S05]  /*0380*/  FFMA R13, R10, R8, R13 ;  /* 0x000000080a0d7223 */ /* 0x020fca000000000d */
[----:B------:R-:W-:-:S07]  /*0390*/  FSETP.GT.AND P0, PT, R13, RZ, PT ;  /* 0x000000ff0d00720b */ /* 0x000fce0003f04000 */
[----:B------:R-:W-:-:S04]  /*03a0*/  @!P1 FMUL R12, R12, R11 ;  /* 0x0000000b0c0c9220 */ /* 0x000fc80000400000 */
[----:B------:R-:W-:Y:S02]  /*03b0*/  FADD R12, R7, R12 ;  /* 0x0000000c070c7221 */ /* 0x000fe40000000000 */
[----:B------:R-:W-:Y:S01]  /*03c0*/  @!P0 FMUL R13, R4, R13 ;  /* 0x0000000d040d8220 */ /* 0x000fe20000400000 */
[----:B0-----:R-:W-:-:S04]  /*03d0*/  IMAD.WIDE R2, R9, 0x4, R2 ;  /* 0x0000000409027825 */ /* 0x001fc800078e0202 */
[----:B------:R-:W-:-:S05]  /*03e0*/  FADD R13, R13, R12 ;  /* 0x0000000c0d0d7221 */ /* 0x000fca0000000000 */
[----:B------:R-:W-:Y:S01]  /*03f0*/  STG.E desc[UR4][R2.64], R13 ;  /* 0x0000000d02007986 */ /* 0x000fe2000c101904 */
[----:B------:R-:W-:Y:S05]  /*0400*/  EXIT ;  /* 0x000000000000794d */ /* 0x000fea0003800000 */
.L_x_0:
[----:B------:R-:W-:-:S00]  /*0410*/  BRA `(.L_x_0) ;  /* 0xfffffffc00fc7947 */ /* 0x000fc0000383ffff */
[----:B------:R-:W-:-:S00]  /*0420*/  NOP ;  /* 0x0000000000007918 */ /* 0x000fc00000000000 */
        /* <DEDUP_REMOVED lines=13> */
.L_x_1:


//--------------------- .nv.global.init           --------------------------
	.section	.nv.global.init,"aw",@progbits
.nv.global.init:
	.type		_$_str,@object
	.size		_$_str,(_$_str_$_2 - _$_str)
_$_str:
        /*0000*/ 	.byte	0x5f, 0x5f, 0x43, 0x55, 0x44, 0x41, 0x5f, 0x46, 0x54, 0x5a, 0x00
	.type		_$_str_$_2,@object
	.size		_$_str_$_2,(.L_1 - _$_str_$_2)
_$_str_$_2:
        /*000b*/ 	.byte	0x5f, 0x5f, 0x43, 0x55, 0x44, 0x41, 0x5f, 0x50, 0x52, 0x45, 0x43, 0x5f, 0x53, 0x51, 0x52, 0x54
        /*001b*/ 	.byte	0x00
.L_1:


//--------------------- .nv.constant0.triton_poi_fused__native_batch_norm_legit_no_training__prelu_kernel_add_44 --------------------------
	.section	.nv.constant0.triton_poi_fused__native_batch_norm_legit_no_training__prelu_kernel_add_44,"a",@progbits
	.sectionflags	@""
	.align	4
.nv.constant0.triton_poi_fused__native_batch_norm_legit_no_training__prelu_kernel_add_44:
	.zero		612
